//
// Generated by NVIDIA NVVM Compiler
//
// Compiler Build ID: CL-36424714
// Cuda compilation tools, release 13.0, V13.0.88
// Based on NVVM 20.0.0
//

.version 9.0
.target sm_100
.address_size 64

	// .globl	_Z19markFilterEdges_gpuPiS_S_S_i

.visible .entry _Z19markFilterEdges_gpuPiS_S_S_i(
	.param .u64 .ptr .align 1 _Z19markFilterEdges_gpuPiS_S_S_i_param_0,
	.param .u64 .ptr .align 1 _Z19markFilterEdges_gpuPiS_S_S_i_param_1,
	.param .u64 .ptr .align 1 _Z19markFilterEdges_gpuPiS_S_S_i_param_2,
	.param .u64 .ptr .align 1 _Z19markFilterEdges_gpuPiS_S_S_i_param_3,
	.param .u32 _Z19markFilterEdges_gpuPiS_S_S_i_param_4
)
{
	.reg .pred 	%p<5>;
	.reg .b32 	%r<19>;
	.reg .b64 	%rd<20>;

	ld.param.u64 	%rd6, [_Z19markFilterEdges_gpuPiS_S_S_i_param_0];
	ld.param.u64 	%rd7, [_Z19markFilterEdges_gpuPiS_S_S_i_param_1];
	ld.param.u64 	%rd9, [_Z19markFilterEdges_gpuPiS_S_S_i_param_2];
	ld.param.u64 	%rd8, [_Z19markFilterEdges_gpuPiS_S_S_i_param_3];
	ld.param.u32 	%r7, [_Z19markFilterEdges_gpuPiS_S_S_i_param_4];
	cvta.to.global.u64 	%rd1, %rd9;
	mov.u32 	%r1, %ntid.x;
	mov.u32 	%r8, %ctaid.x;
	mov.u32 	%r9, %tid.x;
	mad.lo.s32 	%r17, %r1, %r8, %r9;
	setp.ge.s32 	%p1, %r17, %r7;
	@%p1 bra 	$L__BB0_6;
	mov.u32 	%r10, %nctaid.x;
	mul.lo.s32 	%r3, %r1, %r10;
	cvta.to.global.u64 	%rd2, %rd6;
	cvta.to.global.u64 	%rd3, %rd7;
	cvta.to.global.u64 	%rd4, %rd8;
$L__BB0_2:
	cvt.s64.s32 	%rd5, %r17;
	mul.wide.s32 	%rd10, %r17, 4;
	add.s64 	%rd11, %rd2, %rd10;
	ld.global.u32 	%r11, [%rd11];
	mul.wide.s32 	%rd12, %r11, 4;
	add.s64 	%rd13, %rd1, %rd12;
	ld.global.u32 	%r12, [%rd13];
	setp.ne.s32 	%p2, %r12, -1;
	@%p2 bra 	$L__BB0_4;
	shl.b64 	%rd14, %rd5, 2;
	add.s64 	%rd15, %rd3, %rd14;
	ld.global.u32 	%r14, [%rd15];
	mul.wide.s32 	%rd16, %r14, 4;
	add.s64 	%rd17, %rd1, %rd16;
	ld.global.u32 	%r15, [%rd17];
	setp.eq.s32 	%p3, %r15, -1;
	mov.b32 	%r18, 1;
	@%p3 bra 	$L__BB0_5;
$L__BB0_4:
	mov.b32 	%r18, 0;
$L__BB0_5:
	add.s64 	%rd19, %rd4, %rd10;
	st.global.u32 	[%rd19], %r18;
	add.s32 	%r17, %r17, %r3;
	setp.lt.s32 	%p4, %r17, %r7;
	@%p4 bra 	$L__BB0_2;
$L__BB0_6:
	ret;

}


// ===== COMPILED SASS (sm_100) =====

	.target	sm_100

	.elftype	@"ET_EXEC"


//--------------------- .note.nv.tkinfo           --------------------------
	.section	.note.nv.tkinfo,"",@"SHT_NOTE"
	.sectionflags	@"SHF_NOTE_NV_TKINFO"
	.tkinfo
        /*0018*/ 	.word	0x00000002
        /*0030*/ 	.string	""
        /*0030*/ 	.string	"ptxas"
        /*0030*/ 	.string	"Cuda compilation tools, release 13.0, V13.0.88"
        /*0030*/ 	.string	"Build cuda_13.0.r13.0/compiler.36424714_0"
        /*0030*/ 	.string	"-arch sm_100 -m 64 "



//--------------------- .note.nv.cuinfo           --------------------------
	.section	.note.nv.cuinfo,"",@"SHT_NOTE"
	.sectionflags	@"SHF_NOTE_NV_CUINFO"
        /*0018*/ 	.short	0x0002
        /*001a*/ 	.short	0x0064
        /*001c*/ 	.short	0x0082
	.zero		2


//--------------------- .nv.info                  --------------------------
	.section	.nv.info,"",@"SHT_CUDA_INFO"
	.align	4


	//----- nvinfo : EIATTR_REGCOUNT
	.align		4
        /*0000*/ 	.byte	0x04, 0x2f
        /*0002*/ 	.short	(.L_1 - .L_0)
	.align		4
.L_0:
        /*0004*/ 	.word	index@(_Z19markFilterEdges_gpuPiS_S_S_i)
        /*0008*/ 	.word	0x00000012


	//----- nvinfo : EIATTR_FRAME_SIZE
	.align		4
.L_1:
        /*000c*/ 	.byte	0x04, 0x11
        /*000e*/ 	.short	(.L_3 - .L_2)
	.align		4
.L_2:
        /*0010*/ 	.word	index@(_Z19markFilterEdges_gpuPiS_S_S_i)
        /*0014*/ 	.word	0x00000000


	//----- nvinfo : EIATTR_MIN_STACK_SIZE
	.align		4
.L_3:
        /*0018*/ 	.byte	0x04, 0x12
        /*001a*/ 	.short	(.L_5 - .L_4)
	.align		4
.L_4:
        /*001c*/ 	.word	index@(_Z19markFilterEdges_gpuPiS_S_S_i)
        /*0020*/ 	.word	0x00000000
.L_5:


//--------------------- .nv.compat                --------------------------
	.section	.nv.compat,"",@"SHT_CUDA_COMPAT_INFO"
	.align	4
        /*0000*/ 	.byte	0x02, 0x09, 0x00, 0x00, 0x02, 0x02, 0x01, 0x00, 0x02, 0x05, 0x05, 0x00, 0x03, 0x07, 0x01, 0x01
        /*0010*/ 	.byte	0x02, 0x03, 0x00, 0x00, 0x02, 0x06, 0x01, 0x00, 0x04, 0x0b, 0x08, 0x00, 0x09, 0x00, 0x00, 0x00
        /*0020*/ 	.byte	0x00, 0x00, 0x00, 0x00


//--------------------- .nv.info._Z19markFilterEdges_gpuPiS_S_S_i --------------------------
	.section	.nv.info._Z19markFilterEdges_gpuPiS_S_S_i,"",@"SHT_CUDA_INFO"
	.sectionflags	@""
	.align	4


	//----- nvinfo : EIATTR_CUDA_API_VERSION
	.align		4
        /*0000*/ 	.byte	0x04, 0x37
        /*0002*/ 	.short	(.L_7 - .L_6)
.L_6:
        /*0004*/ 	.word	0x00000082


	//----- nvinfo : EIATTR_KPARAM_INFO
	.align		4
.L_7:
        /*0008*/ 	.byte	0x04, 0x17
        /*000a*/ 	.short	(.L_9 - .L_8)
.L_8:
        /*000c*/ 	.word	0x00000000
        /*0010*/ 	.short	0x0004
        /*0012*/ 	.short	0x0020
        /*0014*/ 	.byte	0x00, 0xf0, 0x11, 0x00


	//----- nvinfo : EIATTR_KPARAM_INFO
	.align		4
.L_9:
        /*0018*/ 	.byte	0x04, 0x17
        /*001a*/ 	.short	(.L_11 - .L_10)
.L_10:
        /*001c*/ 	.word	0x00000000
        /*0020*/ 	.short	0x0003
        /*0022*/ 	.short	0x0018
        /*0024*/ 	.byte	0x00, 0xf5, 0x21, 0x00


	//----- nvinfo : EIATTR_KPARAM_INFO
	.align		4
.L_11:
        /*0028*/ 	.byte	0x04, 0x17
        /*002a*/ 	.short	(.L_13 - .L_12)
.L_12:
        /*002c*/ 	.word	0x00000000
        /*0030*/ 	.short	0x0002
        /*0032*/ 	.short	0x0010
        /*0034*/ 	.byte	0x00, 0xf5, 0x21, 0x00


	//----- nvinfo : EIATTR_KPARAM_INFO
	.align		4
.L_13:
        /*0038*/ 	.byte	0x04, 0x17
        /*003a*/ 	.short	(.L_15 - .L_14)
.L_14:
        /*003c*/ 	.word	0x00000000
        /*0040*/ 	.short	0x0001
        /*0042*/ 	.short	0x0008
        /*0044*/ 	.byte	0x00, 0xf5, 0x21, 0x00


	//----- nvinfo : EIATTR_KPARAM_INFO
	.align		4
.L_15:
        /*0048*/ 	.byte	0x04, 0x17
        /*004a*/ 	.short	(.L_17 - .L_16)
.L_16:
        /*004c*/ 	.word	0x00000000
        /*0050*/ 	.short	0x0000
        /*0052*/ 	.short	0x0000
        /*0054*/ 	.byte	0x00, 0xf5, 0x21, 0x00


	//----- nvinfo : EIATTR_SPARSE_MMA_MASK
	.align		4
.L_17:
        /*0058*/ 	.byte	0x03, 0x50
        /*005a*/ 	.short	0x0000


	//----- nvinfo : EIATTR_MAXREG_COUNT
	.align		4
        /*005c*/ 	.byte	0x03, 0x1b
        /*005e*/ 	.short	0x00ff


	//----- nvinfo : EIATTR_MERCURY_ISA_VERSION
	.align		4
        /*0060*/ 	.byte	0x03, 0x5f
        /*0062*/ 	.short	0x0101


	//----- nvinfo : EIATTR_VRC_CTA_INIT_COUNT
	.align		4
        /*0064*/ 	.byte	0x02, 0x4a
	.zero		1
	.zero		1


	//----- nvinfo : EIATTR_EXIT_INSTR_OFFSETS
	.align		4
        /*0068*/ 	.byte	0x04, 0x1c
        /*006a*/ 	.short	(.L_19 - .L_18)


	//   ....[0]....
.L_18:
        /*006c*/ 	.word	0x00000070


	//   ....[1]....
        /*0070*/ 	.word	0x00000280


	//----- nvinfo : EIATTR_CRS_STACK_SIZE
	.align		4
.L_19:
        /*0074*/ 	.byte	0x04, 0x1e
        /*0076*/ 	.short	(.L_21 - .L_20)
.L_20:
        /*0078*/ 	.word	0x00000000


	//----- nvinfo : EIATTR_CBANK_PARAM_SIZE
	.align		4
.L_21:
        /*007c*/ 	.byte	0x03, 0x19
        /*007e*/ 	.short	0x0024


	//----- nvinfo : EIATTR_PARAM_CBANK
	.align		4
        /*0080*/ 	.byte	0x04, 0x0a
        /*0082*/ 	.short	(.L_23 - .L_22)
	.align		4
.L_22:
        /*0084*/ 	.word	index@(.nv.constant0._Z19markFilterEdges_gpuPiS_S_S_i)
        /*0088*/ 	.short	0x0380
        /*008a*/ 	.short	0x0024


	//----- nvinfo : EIATTR_SW_WAR
	.align		4
.L_23:
        /*008c*/ 	.byte	0x04, 0x36
        /*008e*/ 	.short	(.L_25 - .L_24)
.L_24:
        /*0090*/ 	.word	0x00000008
.L_25:


//--------------------- .nv.callgraph             --------------------------
	.section	.nv.callgraph,"",@"SHT_CUDA_CALLGRAPH"
	.align	4
	.sectionentsize	8
	.align		4
        /*0000*/ 	.word	0x00000000
	.align		4
        /*0004*/ 	.word	0xffffffff
	.align		4
        /*0008*/ 	.word	0x00000000
	.align		4
        /*000c*/ 	.word	0xfffffffe
	.align		4
        /*0010*/ 	.word	0x00000000
	.align		4
        /*0014*/ 	.word	0xfffffffd
	.align		4
        /*0018*/ 	.word	0x00000000
	.align		4
        /*001c*/ 	.word	0xfffffffc


//--------------------- .text._Z19markFilterEdges_gpuPiS_S_S_i --------------------------
	.section	.text._Z19markFilterEdges_gpuPiS_S_S_i,"ax",@progbits
	.align	128
        .global         _Z19markFilterEdges_gpuPiS_S_S_i
        .type           _Z19markFilterEdges_gpuPiS_S_S_i,@function
        .size           _Z19markFilterEdges_gpuPiS_S_S_i,(.L_x_5 - _Z19markFilterEdges_gpuPiS_S_S_i)
        .other          _Z19markFilterEdges_gpuPiS_S_S_i,@"STO_CUDA_ENTRY STV_DEFAULT"
_Z19markFilterEdges_gpuPiS_S_S_i:
.text._Z19markFilterEdges_gpuPiS_S_S_i:
[----:B------:R-:W-:Y:S01]  /*0000*/  LDC R1, c[0x0][0x37c] ;  /* 0x0000df00ff017b82 */ /* 0x000fe20000000800 */
[----:B------:R-:W0:Y:S01]  /*0010*/  S2R R0, SR_CTAID.X ;  /* 0x0000000000007919 */ /* 0x000e220000002500 */
[----:B------:R-:W0:Y:S01]  /*0020*/  LDCU UR4, c[0x0][0x360] ;  /* 0x00006c00ff0477ac */ /* 0x000e220008000800 */
[----:B------:R-:W0:Y:S01]  /*0030*/  S2R R3, SR_TID.X ;  /* 0x0000000000037919 */ /* 0x000e220000002100 */
[----:B------:R-:W1:Y:S01]  /*0040*/  LDCU UR5, c[0x0][0x3a0] ;  /* 0x00007400ff0577ac */ /* 0x000e620008000800 */
[----:B0-----:R-:W-:-:S05]  /*0050*/  IMAD R0, R0, UR4, R3 ;  /* 0x0000000400007c24 */ /* 0x001fca000f8e0203 */
[----:B-1----:R-:W-:-:S13]  /*0060*/  ISETP.GE.AND P0, PT, R0, UR5, PT ;  /* 0x0000000500007c0c */ /* 0x002fda000bf06270 */
[----:B------:R-:W-:Y:S05]  /*0070*/  @P0 EXIT ;  /* 0x000000000000094d */ /* 0x000fea0003800000 */
[----:B------:R-:W0:Y:S01]  /*0080*/  LDC.64 R6, c[0x0][0x380] ;  /* 0x0000e000ff067b82 */ /* 0x000e220000000a00 */
[----:B------:R-:W1:Y:S01]  /*0090*/  LDCU UR5, c[0x0][0x370] ;  /* 0x00006e00ff0577ac */ /* 0x000e620008000800 */
[----:B------:R-:W2:Y:S06]  /*00a0*/  LDCU.64 UR6, c[0x0][0x358] ;  /* 0x00006b00ff0677ac */ /* 0x000eac0008000a00 */
[----:B------:R-:W3:Y:S01]  /*00b0*/  LDC.64 R4, c[0x0][0x390] ;  /* 0x0000e400ff047b82 */ /* 0x000ee20000000a00 */
[----:B------:R-:W4:Y:S01]  /*00c0*/  LDCU UR10, c[0x0][0x3a0] ;  /* 0x00007400ff0a77ac */ /* 0x000f220008000800 */
[----:B------:R-:W0:Y:S06]  /*00d0*/  LDCU.64 UR8, c[0x0][0x388] ;  /* 0x00007100ff0877ac */ /* 0x000e2c0008000a00 */
[----:B------:R-:W0:Y:S01]  /*00e0*/  LDC.64 R2, c[0x0][0x398] ;  /* 0x0000e600ff027b82 */ /* 0x000e220000000a00 */
[----:B-1----:R-:W-:-:S12]  /*00f0*/  UIMAD UR4, UR4, UR5, URZ ;  /* 0x00000005040472a4 */ /* 0x002fd8000f8e02ff */
.L_x_3:
[----:B01----:R-:W-:-:S06]  /*0100*/  IMAD.WIDE R8, R0, 0x4, R6 ;  /* 0x0000000400087825 */ /* 0x003fcc00078e0206 */
[----:B--2---:R-:W3:Y:S02]  /*0110*/  LDG.E R9, desc[UR6][R8.64] ;  /* 0x0000000608097981 */ /* 0x004ee4000c1e1900 */
[----:B---3--:R-:W-:-:S06]  /*0120*/  IMAD.WIDE R10, R9, 0x4, R4 ;  /* 0x00000004090a7825 */ /* 0x008fcc00078e0204 */
[----:B------:R-:W2:Y:S01]  /*0130*/  LDG.E R10, desc[UR6][R10.64] ;  /* 0x000000060a0a7981 */ /* 0x000ea2000c1e1900 */
[----:B------:R-:W-:Y:S01]  /*0140*/  IMAD.MOV.U32 R15, RZ, RZ, R0 ;  /* 0x000000ffff0f7224 */ /* 0x000fe200078e0000 */
[----:B------:R-:W-:Y:S01]  /*0150*/  BSSY.RECONVERGENT B0, `(.L_x_0) ;  /* 0x000000f000007945 */ /* 0x000fe20003800200 */
[----:B------:R-:W-:-:S05]  /*0160*/  VIADD R0, R0, UR4 ;  /* 0x0000000400007c36 */ /* 0x000fca0008000000 */
[----:B----4-:R-:W-:Y:S02]  /*0170*/  ISETP.GE.AND P0, PT, R0, UR10, PT ;  /* 0x0000000a00007c0c */ /* 0x010fe4000bf06270 */
[----:B--2---:R-:W-:-:S13]  /*0180*/  ISETP.NE.AND P1, PT, R10, -0x1, PT ;  /* 0xffffffff0a00780c */ /* 0x004fda0003f25270 */
[----:B------:R-:W-:Y:S05]  /*0190*/  @P1 BRA `(.L_x_1) ;  /* 0x0000000000241947 */ /* 0x000fea0003800000 */
[----:B------:R-:W-:Y:S02]  /*01a0*/  SHF.R.S32.HI R8, RZ, 0x1f, R15 ;  /* 0x0000001fff087819 */ /* 0x000fe4000001140f */
[----:B------:R-:W-:-:S04]  /*01b0*/  LEA R10, P1, R15, UR8, 0x2 ;  /* 0x000000080f0a7c11 */ /* 0x000fc8000f8210ff */
[----:B------:R-:W-:-:S05]  /*01c0*/  LEA.HI.X R11, R15, UR9, R8, 0x2, P1 ;  /* 0x000000090f0b7c11 */ /* 0x000fca00088f1408 */
[----:B------:R-:W2:Y:S02]  /*01d0*/  LDG.E R9, desc[UR6][R10.64] ;  /* 0x000000060a097981 */ /* 0x000ea4000c1e1900 */
[----:B--2---:R-:W-:-:S06]  /*01e0*/  IMAD.WIDE R8, R9, 0x4, R4 ;  /* 0x0000000409087825 */ /* 0x004fcc00078e0204 */
[----:B------:R-:W2:Y:S01]  /*01f0*/  LDG.E R8, desc[UR6][R8.64] ;  /* 0x0000000608087981 */ /* 0x000ea2000c1e1900 */
[----:B------:R-:W-:Y:S01]  /*0200*/  HFMA2 R13, -RZ, RZ, 0, 5.9604644775390625e-08 ;  /* 0x00000001ff0d7431 */ /* 0x000fe200000001ff */
[----:B--2---:R-:W-:-:S13]  /*0210*/  ISETP.NE.AND P1, PT, R8, -0x1, PT ;  /* 0xffffffff0800780c */ /* 0x004fda0003f25270 */
[----:B------:R-:W-:Y:S05]  /*0220*/  @!P1 BRA `(.L_x_2) ;  /* 0x0000000000049947 */ /* 0x000fea0003800000 */
.L_x_1:
[----:B------:R-:W-:-:S07]  /*0230*/  IMAD.MOV.U32 R13, RZ, RZ, RZ ;  /* 0x000000ffff0d7224 */ /* 0x000fce00078e00ff */
.L_x_2:
[----:B------:R-:W-:Y:S05]  /*0240*/  BSYNC.RECONVERGENT B0 ;  /* 0x0000000000007941 */ /* 0x000fea0003800200 */
.L_x_0:
[----:B------:R-:W-:-:S05]  /*0250*/  IMAD.WIDE R8, R15, 0x4, R2 ;  /* 0x000000040f087825 */ /* 0x000fca00078e0202 */
[----:B------:R1:W-:Y:S01]  /*0260*/  STG.E desc[UR6][R8.64], R13 ;  /* 0x0000000d08007986 */ /* 0x0003e2000c101906 */
[----:B------:R-:W-:Y:S05]  /*0270*/  @!P0 BRA `(.L_x_3) ;  /* 0xfffffffc00a08947 */ /* 0x000fea000383ffff */
[----:B------:R-:W-:Y:S05]  /*0280*/  EXIT ;  /* 0x000000000000794d */ /* 0x000fea0003800000 */
.L_x_4:
[----:B------:R-:W-:-:S00]  /*0290*/  BRA `(.L_x_4) ;  /* 0xfffffffc00fc7947 */ /* 0x000fc0000383ffff */
[----:B------:R-:W-:-:S00]  /*02a0*/  NOP ;  /* 0x0000000000007918 */ /* 0x000fc00000000000 */
        /* <DEDUP_REMOVED lines=13> */
.L_x_5:


//--------------------- .nv.shared.reserved.0     --------------------------
	.section	.nv.shared.reserved.0,"aw",@nobits
	.weak		__nv_reservedSMEM_offset_0_alias
	.size		__nv_reservedSMEM_offset_0_alias, 0, 64
	.other		__nv_reservedSMEM_offset_0_alias,@"STO_CUDA_RESERVED_SHARED STV_DEFAULT"
__nv_reservedSMEM_offset_0_alias:
	.zero		0
	.zero		64


//--------------------- .nv.constant0._Z19markFilterEdges_gpuPiS_S_S_i --------------------------
	.section	.nv.constant0._Z19markFilterEdges_gpuPiS_S_S_i,"a",@progbits
	.sectionflags	@""
	.align	4
.nv.constant0._Z19markFilterEdges_gpuPiS_S_S_i:
	.zero		932


//--------------------- SYMBOLS --------------------------

	.type		.nv.reservedSmem.offset0,@object
	.size		.nv.reservedSmem.offset0,0x4
